//
// Generated by NVIDIA NVVM Compiler
//
// Compiler Build ID: CL-36424714
// Cuda compilation tools, release 13.0, V13.0.88
// Based on NVVM 20.0.0
//

.version 9.0
.target sm_100
.address_size 64

	// .globl	_Z9device_aviPiS_i

.visible .entry _Z9device_aviPiS_i(
	.param .u32 _Z9device_aviPiS_i_param_0,
	.param .u64 .ptr .align 1 _Z9device_aviPiS_i_param_1,
	.param .u64 .ptr .align 1 _Z9device_aviPiS_i_param_2,
	.param .u32 _Z9device_aviPiS_i_param_3
)
{
	.reg .pred 	%p<12>;
	.reg .b32 	%r<158>;
	.reg .b64 	%rd<23>;

	ld.param.u32 	%r20, [_Z9device_aviPiS_i_param_0];
	ld.param.u64 	%rd5, [_Z9device_aviPiS_i_param_1];
	ld.param.u64 	%rd6, [_Z9device_aviPiS_i_param_2];
	ld.param.u32 	%r19, [_Z9device_aviPiS_i_param_3];
	cvta.to.global.u64 	%rd1, %rd6;
	cvta.to.global.u64 	%rd2, %rd5;
	mov.u32 	%r21, %ctaid.x;
	mov.u32 	%r22, %ntid.x;
	mov.u32 	%r23, %tid.x;
	mad.lo.s32 	%r1, %r21, %r22, %r23;
	setp.ge.s32 	%p1, %r1, %r20;
	setp.lt.s32 	%p2, %r19, 1;
	or.pred  	%p3, %p1, %p2;
	@%p3 bra 	$L__BB0_12;
	mul.lo.s32 	%r3, %r19, %r1;
	mul.lo.s32 	%r2, %r3, 3;
	and.b32  	%r4, %r19, 7;
	setp.lt.u32 	%p4, %r19, 8;
	mov.b32 	%r156, 0;
	@%p4 bra 	$L__BB0_4;
	and.b32  	%r156, %r19, 2147483640;
	neg.s32 	%r154, %r156;
	add.s64 	%rd3, %rd2, 20;
	add.s64 	%rd4, %rd1, 16;
	mov.u32 	%r152, %r3;
	mov.u32 	%r153, %r2;
$L__BB0_3:
	.pragma "nounroll";
	mul.wide.s32 	%rd7, %r153, 4;
	add.s64 	%rd8, %rd3, %rd7;
	mul.wide.s32 	%rd9, %r152, 4;
	add.s64 	%rd10, %rd4, %rd9;
	ld.global.u32 	%r25, [%rd8+-20];
	ld.global.u32 	%r26, [%rd8+-16];
	ld.global.u32 	%r27, [%rd8+-12];
	add.s32 	%r28, %r26, %r25;
	add.s32 	%r29, %r28, %r27;
	mul.hi.s32 	%r30, %r29, 1431655766;
	shr.u32 	%r31, %r30, 31;
	add.s32 	%r32, %r30, %r31;
	st.global.u32 	[%rd10+-16], %r32;
	ld.global.u32 	%r33, [%rd8+-16];
	ld.global.u32 	%r34, [%rd8+-12];
	ld.global.u32 	%r35, [%rd8+-8];
	add.s32 	%r36, %r34, %r33;
	add.s32 	%r37, %r36, %r35;
	mul.hi.s32 	%r38, %r37, 1431655766;
	shr.u32 	%r39, %r38, 31;
	add.s32 	%r40, %r38, %r39;
	st.global.u32 	[%rd10+-12], %r40;
	ld.global.u32 	%r41, [%rd8+-12];
	ld.global.u32 	%r42, [%rd8+-8];
	ld.global.u32 	%r43, [%rd8+-4];
	add.s32 	%r44, %r42, %r41;
	add.s32 	%r45, %r44, %r43;
	mul.hi.s32 	%r46, %r45, 1431655766;
	shr.u32 	%r47, %r46, 31;
	add.s32 	%r48, %r46, %r47;
	st.global.u32 	[%rd10+-8], %r48;
	ld.global.u32 	%r49, [%rd8+-8];
	ld.global.u32 	%r50, [%rd8+-4];
	ld.global.u32 	%r51, [%rd8];
	add.s32 	%r52, %r50, %r49;
	add.s32 	%r53, %r52, %r51;
	mul.hi.s32 	%r54, %r53, 1431655766;
	shr.u32 	%r55, %r54, 31;
	add.s32 	%r56, %r54, %r55;
	st.global.u32 	[%rd10+-4], %r56;
	ld.global.u32 	%r57, [%rd8+-4];
	ld.global.u32 	%r58, [%rd8];
	ld.global.u32 	%r59, [%rd8+4];
	add.s32 	%r60, %r58, %r57;
	add.s32 	%r61, %r60, %r59;
	mul.hi.s32 	%r62, %r61, 1431655766;
	shr.u32 	%r63, %r62, 31;
	add.s32 	%r64, %r62, %r63;
	st.global.u32 	[%rd10], %r64;
	ld.global.u32 	%r65, [%rd8];
	ld.global.u32 	%r66, [%rd8+4];
	ld.global.u32 	%r67, [%rd8+8];
	add.s32 	%r68, %r66, %r65;
	add.s32 	%r69, %r68, %r67;
	mul.hi.s32 	%r70, %r69, 1431655766;
	shr.u32 	%r71, %r70, 31;
	add.s32 	%r72, %r70, %r71;
	st.global.u32 	[%rd10+4], %r72;
	ld.global.u32 	%r73, [%rd8+4];
	ld.global.u32 	%r74, [%rd8+8];
	ld.global.u32 	%r75, [%rd8+12];
	add.s32 	%r76, %r74, %r73;
	add.s32 	%r77, %r76, %r75;
	mul.hi.s32 	%r78, %r77, 1431655766;
	shr.u32 	%r79, %r78, 31;
	add.s32 	%r80, %r78, %r79;
	st.global.u32 	[%rd10+8], %r80;
	ld.global.u32 	%r81, [%rd8+8];
	ld.global.u32 	%r82, [%rd8+12];
	ld.global.u32 	%r83, [%rd8+16];
	add.s32 	%r84, %r82, %r81;
	add.s32 	%r85, %r84, %r83;
	mul.hi.s32 	%r86, %r85, 1431655766;
	shr.u32 	%r87, %r86, 31;
	add.s32 	%r88, %r86, %r87;
	st.global.u32 	[%rd10+12], %r88;
	add.s32 	%r154, %r154, 8;
	add.s32 	%r153, %r153, 8;
	add.s32 	%r152, %r152, 8;
	setp.ne.s32 	%p5, %r154, 0;
	@%p5 bra 	$L__BB0_3;
$L__BB0_4:
	setp.eq.s32 	%p6, %r4, 0;
	@%p6 bra 	$L__BB0_12;
	and.b32  	%r14, %r19, 3;
	setp.lt.u32 	%p7, %r4, 4;
	@%p7 bra 	$L__BB0_7;
	add.s32 	%r89, %r156, %r2;
	mul.wide.s32 	%rd11, %r89, 4;
	add.s64 	%rd12, %rd2, %rd11;
	ld.global.u32 	%r90, [%rd12];
	ld.global.u32 	%r91, [%rd12+4];
	ld.global.u32 	%r92, [%rd12+8];
	add.s32 	%r93, %r91, %r90;
	add.s32 	%r94, %r93, %r92;
	mul.hi.s32 	%r95, %r94, 1431655766;
	shr.u32 	%r96, %r95, 31;
	add.s32 	%r97, %r95, %r96;
	add.s32 	%r98, %r156, %r3;
	mul.wide.s32 	%rd13, %r98, 4;
	add.s64 	%rd14, %rd1, %rd13;
	st.global.u32 	[%rd14], %r97;
	ld.global.u32 	%r99, [%rd12+4];
	ld.global.u32 	%r100, [%rd12+8];
	ld.global.u32 	%r101, [%rd12+12];
	add.s32 	%r102, %r100, %r99;
	add.s32 	%r103, %r102, %r101;
	mul.hi.s32 	%r104, %r103, 1431655766;
	shr.u32 	%r105, %r104, 31;
	add.s32 	%r106, %r104, %r105;
	st.global.u32 	[%rd14+4], %r106;
	ld.global.u32 	%r107, [%rd12+8];
	ld.global.u32 	%r108, [%rd12+12];
	ld.global.u32 	%r109, [%rd12+16];
	add.s32 	%r110, %r108, %r107;
	add.s32 	%r111, %r110, %r109;
	mul.hi.s32 	%r112, %r111, 1431655766;
	shr.u32 	%r113, %r112, 31;
	add.s32 	%r114, %r112, %r113;
	st.global.u32 	[%rd14+8], %r114;
	ld.global.u32 	%r115, [%rd12+12];
	ld.global.u32 	%r116, [%rd12+16];
	ld.global.u32 	%r117, [%rd12+20];
	add.s32 	%r118, %r116, %r115;
	add.s32 	%r119, %r118, %r117;
	mul.hi.s32 	%r120, %r119, 1431655766;
	shr.u32 	%r121, %r120, 31;
	add.s32 	%r122, %r120, %r121;
	st.global.u32 	[%rd14+12], %r122;
	add.s32 	%r156, %r156, 4;
$L__BB0_7:
	setp.eq.s32 	%p8, %r14, 0;
	@%p8 bra 	$L__BB0_12;
	setp.eq.s32 	%p9, %r14, 1;
	@%p9 bra 	$L__BB0_10;
	add.s32 	%r123, %r156, %r2;
	mul.wide.s32 	%rd15, %r123, 4;
	add.s64 	%rd16, %rd2, %rd15;
	ld.global.u32 	%r124, [%rd16];
	ld.global.u32 	%r125, [%rd16+4];
	ld.global.u32 	%r126, [%rd16+8];
	add.s32 	%r127, %r125, %r124;
	add.s32 	%r128, %r127, %r126;
	mul.hi.s32 	%r129, %r128, 1431655766;
	shr.u32 	%r130, %r129, 31;
	add.s32 	%r131, %r129, %r130;
	add.s32 	%r132, %r156, %r3;
	mul.wide.s32 	%rd17, %r132, 4;
	add.s64 	%rd18, %rd1, %rd17;
	st.global.u32 	[%rd18], %r131;
	ld.global.u32 	%r133, [%rd16+4];
	ld.global.u32 	%r134, [%rd16+8];
	ld.global.u32 	%r135, [%rd16+12];
	add.s32 	%r136, %r134, %r133;
	add.s32 	%r137, %r136, %r135;
	mul.hi.s32 	%r138, %r137, 1431655766;
	shr.u32 	%r139, %r138, 31;
	add.s32 	%r140, %r138, %r139;
	st.global.u32 	[%rd18+4], %r140;
	add.s32 	%r156, %r156, 2;
$L__BB0_10:
	and.b32  	%r141, %r19, 1;
	setp.eq.b32 	%p10, %r141, 1;
	not.pred 	%p11, %p10;
	@%p11 bra 	$L__BB0_12;
	add.s32 	%r142, %r156, %r2;
	mul.wide.s32 	%rd19, %r142, 4;
	add.s64 	%rd20, %rd2, %rd19;
	ld.global.u32 	%r143, [%rd20];
	ld.global.u32 	%r144, [%rd20+4];
	ld.global.u32 	%r145, [%rd20+8];
	add.s32 	%r146, %r144, %r143;
	add.s32 	%r147, %r146, %r145;
	mul.hi.s32 	%r148, %r147, 1431655766;
	shr.u32 	%r149, %r148, 31;
	add.s32 	%r150, %r148, %r149;
	add.s32 	%r151, %r156, %r3;
	mul.wide.s32 	%rd21, %r151, 4;
	add.s64 	%rd22, %rd1, %rd21;
	st.global.u32 	[%rd22], %r150;
$L__BB0_12:
	ret;

}


// ===== COMPILED SASS (sm_100) =====

	.target	sm_100

	.elftype	@"ET_EXEC"


//--------------------- .note.nv.tkinfo           --------------------------
	.section	.note.nv.tkinfo,"",@"SHT_NOTE"
	.sectionflags	@"SHF_NOTE_NV_TKINFO"
	.tkinfo
        /*0018*/ 	.word	0x00000002
        /*0030*/ 	.string	""
        /*0030*/ 	.string	"ptxas"
        /*0030*/ 	.string	"Cuda compilation tools, release 13.0, V13.0.88"
        /*0030*/ 	.string	"Build cuda_13.0.r13.0/compiler.36424714_0"
        /*0030*/ 	.string	"-arch sm_100 -m 64 "



//--------------------- .note.nv.cuinfo           --------------------------
	.section	.note.nv.cuinfo,"",@"SHT_NOTE"
	.sectionflags	@"SHF_NOTE_NV_CUINFO"
        /*0018*/ 	.short	0x0002
        /*001a*/ 	.short	0x0064
        /*001c*/ 	.short	0x0082
	.zero		2


//--------------------- .nv.info                  --------------------------
	.section	.nv.info,"",@"SHT_CUDA_INFO"
	.align	4


	//----- nvinfo : EIATTR_REGCOUNT
	.align		4
        /*0000*/ 	.byte	0x04, 0x2f
        /*0002*/ 	.short	(.L_1 - .L_0)
	.align		4
.L_0:
        /*0004*/ 	.word	index@(_Z9device_aviPiS_i)
        /*0008*/ 	.word	0x00000014


	//----- nvinfo : EIATTR_FRAME_SIZE
	.align		4
.L_1:
        /*000c*/ 	.byte	0x04, 0x11
        /*000e*/ 	.short	(.L_3 - .L_2)
	.align		4
.L_2:
        /*0010*/ 	.word	index@(_Z9device_aviPiS_i)
        /*0014*/ 	.word	0x00000000


	//----- nvinfo : EIATTR_MIN_STACK_SIZE
	.align		4
.L_3:
        /*0018*/ 	.byte	0x04, 0x12
        /*001a*/ 	.short	(.L_5 - .L_4)
	.align		4
.L_4:
        /*001c*/ 	.word	index@(_Z9device_aviPiS_i)
        /*0020*/ 	.word	0x00000000
.L_5:


//--------------------- .nv.compat                --------------------------
	.section	.nv.compat,"",@"SHT_CUDA_COMPAT_INFO"
	.align	4
        /*0000*/ 	.byte	0x02, 0x09, 0x00, 0x00, 0x02, 0x02, 0x01, 0x00, 0x02, 0x05, 0x05, 0x00, 0x03, 0x07, 0x01, 0x01
        /*0010*/ 	.byte	0x02, 0x03, 0x00, 0x00, 0x02, 0x06, 0x01, 0x00, 0x04, 0x0b, 0x08, 0x00, 0x09, 0x00, 0x00, 0x00
        /*0020*/ 	.byte	0x00, 0x00, 0x00, 0x00


//--------------------- .nv.info._Z9device_aviPiS_i --------------------------
	.section	.nv.info._Z9device_aviPiS_i,"",@"SHT_CUDA_INFO"
	.sectionflags	@""
	.align	4


	//----- nvinfo : EIATTR_CUDA_API_VERSION
	.align		4
        /*0000*/ 	.byte	0x04, 0x37
        /*0002*/ 	.short	(.L_7 - .L_6)
.L_6:
        /*0004*/ 	.word	0x00000082


	//----- nvinfo : EIATTR_KPARAM_INFO
	.align		4
.L_7:
        /*0008*/ 	.byte	0x04, 0x17
        /*000a*/ 	.short	(.L_9 - .L_8)
.L_8:
        /*000c*/ 	.word	0x00000000
        /*0010*/ 	.short	0x0003
        /*0012*/ 	.short	0x0018
        /*0014*/ 	.byte	0x00, 0xf0, 0x11, 0x00


	//----- nvinfo : EIATTR_KPARAM_INFO
	.align		4
.L_9:
        /*0018*/ 	.byte	0x04, 0x17
        /*001a*/ 	.short	(.L_11 - .L_10)
.L_10:
        /*001c*/ 	.word	0x00000000
        /*0020*/ 	.short	0x0002
        /*0022*/ 	.short	0x0010
        /*0024*/ 	.byte	0x00, 0xf5, 0x21, 0x00


	//----- nvinfo : EIATTR_KPARAM_INFO
	.align		4
.L_11:
        /*0028*/ 	.byte	0x04, 0x17
        /*002a*/ 	.short	(.L_13 - .L_12)
.L_12:
        /*002c*/ 	.word	0x00000000
        /*0030*/ 	.short	0x0001
        /*0032*/ 	.short	0x0008
        /*0034*/ 	.byte	0x00, 0xf5, 0x21, 0x00


	//----- nvinfo : EIATTR_KPARAM_INFO
	.align		4
.L_13:
        /*0038*/ 	.byte	0x04, 0x17
        /*003a*/ 	.short	(.L_15 - .L_14)
.L_14:
        /*003c*/ 	.word	0x00000000
        /*0040*/ 	.short	0x0000
        /*0042*/ 	.short	0x0000
        /*0044*/ 	.byte	0x00, 0xf0, 0x11, 0x00


	//----- nvinfo : EIATTR_SPARSE_MMA_MASK
	.align		4
.L_15:
        /*0048*/ 	.byte	0x03, 0x50
        /*004a*/ 	.short	0x0000


	//----- nvinfo : EIATTR_MAXREG_COUNT
	.align		4
        /*004c*/ 	.byte	0x03, 0x1b
        /*004e*/ 	.short	0x00ff


	//----- nvinfo : EIATTR_MERCURY_ISA_VERSION
	.align		4
        /*0050*/ 	.byte	0x03, 0x5f
        /*0052*/ 	.short	0x0101


	//----- nvinfo : EIATTR_VRC_CTA_INIT_COUNT
	.align		4
        /*0054*/ 	.byte	0x02, 0x4a
	.zero		1
	.zero		1


	//----- nvinfo : EIATTR_EXIT_INSTR_OFFSETS
	.align		4
        /*0058*/ 	.byte	0x04, 0x1c
        /*005a*/ 	.short	(.L_17 - .L_16)


	//   ....[0]....
.L_16:
        /*005c*/ 	.word	0x00000090


	//   ....[1]....
        /*0060*/ 	.word	0x000005f0


	//   ....[2]....
        /*0064*/ 	.word	0x00000870


	//   ....[3]....
        /*0068*/ 	.word	0x00000a10


	//   ....[4]....
        /*006c*/ 	.word	0x00000af0


	//----- nvinfo : EIATTR_CBANK_PARAM_SIZE
	.align		4
.L_17:
        /*0070*/ 	.byte	0x03, 0x19
        /*0072*/ 	.short	0x001c


	//----- nvinfo : EIATTR_PARAM_CBANK
	.align		4
        /*0074*/ 	.byte	0x04, 0x0a
        /*0076*/ 	.short	(.L_19 - .L_18)
	.align		4
.L_18:
        /*0078*/ 	.word	index@(.nv.constant0._Z9device_aviPiS_i)
        /*007c*/ 	.short	0x0380
        /*007e*/ 	.short	0x001c


	//----- nvinfo : EIATTR_SW_WAR
	.align		4
.L_19:
        /*0080*/ 	.byte	0x04, 0x36
        /*0082*/ 	.short	(.L_21 - .L_20)
.L_20:
        /*0084*/ 	.word	0x00000008
.L_21:


//--------------------- .nv.callgraph             --------------------------
	.section	.nv.callgraph,"",@"SHT_CUDA_CALLGRAPH"
	.align	4
	.sectionentsize	8
	.align		4
        /*0000*/ 	.word	0x00000000
	.align		4
        /*0004*/ 	.word	0xffffffff
	.align		4
        /*0008*/ 	.word	0x00000000
	.align		4
        /*000c*/ 	.word	0xfffffffe
	.align		4
        /*0010*/ 	.word	0x00000000
	.align		4
        /*0014*/ 	.word	0xfffffffd
	.align		4
        /*0018*/ 	.word	0x00000000
	.align		4
        /*001c*/ 	.word	0xfffffffc


//--------------------- .text._Z9device_aviPiS_i  --------------------------
	.section	.text._Z9device_aviPiS_i,"ax",@progbits
	.align	128
        .global         _Z9device_aviPiS_i
        .type           _Z9device_aviPiS_i,@function
        .size           _Z9device_aviPiS_i,(.L_x_5 - _Z9device_aviPiS_i)
        .other          _Z9device_aviPiS_i,@"STO_CUDA_ENTRY STV_DEFAULT"
_Z9device_aviPiS_i:
.text._Z9device_aviPiS_i:
[----:B------:R-:W-:Y:S01]  /*0000*/  LDC R1, c[0x0][0x37c] ;  /* 0x0000df00ff017b82 */ /* 0x000fe20000000800 */
[----:B------:R-:W0:Y:S07]  /*0010*/  S2R R0, SR_TID.X ;  /* 0x0000000000007919 */ /* 0x000e2e0000002100 */
[----:B------:R-:W0:Y:S01]  /*0020*/  S2UR UR4, SR_CTAID.X ;  /* 0x00000000000479c3 */ /* 0x000e220000002500 */
[----:B------:R-:W1:Y:S07]  /*0030*/  LDCU UR5, c[0x0][0x380] ;  /* 0x00007000ff0577ac */ /* 0x000e6e0008000800 */
[----:B------:R-:W0:Y:S08]  /*0040*/  LDC R3, c[0x0][0x360] ;  /* 0x0000d800ff037b82 */ /* 0x000e300000000800 */
[----:B------:R-:W2:Y:S01]  /*0050*/  LDC R6, c[0x0][0x398] ;  /* 0x0000e600ff067b82 */ /* 0x000ea20000000800 */
[----:B0-----:R-:W-:Y:S01]  /*0060*/  IMAD R3, R3, UR4, R0 ;  /* 0x0000000403037c24 */ /* 0x001fe2000f8e0200 */
[----:B--2---:R-:W-:-:S04]  /*0070*/  ISETP.GE.AND P0, PT, R6, 0x1, PT ;  /* 0x000000010600780c */ /* 0x004fc80003f06270 */
[----:B-1----:R-:W-:-:S13]  /*0080*/  ISETP.GE.OR P0, PT, R3, UR5, !P0 ;  /* 0x0000000503007c0c */ /* 0x002fda000c706670 */
[----:B------:R-:W-:Y:S05]  /*0090*/  @P0 EXIT ;  /* 0x000000000000094d */ /* 0x000fea0003800000 */
[C---:B------:R-:W-:Y:S01]  /*00a0*/  ISETP.GE.U32.AND P1, PT, R6.reuse, 0x8, PT ;  /* 0x000000080600780c */ /* 0x040fe20003f26070 */
[----:B------:R-:W-:Y:S01]  /*00b0*/  IMAD R0, R3, R6, RZ ;  /* 0x0000000603007224 */ /* 0x000fe200078e02ff */
[----:B------:R-:W-:Y:S01]  /*00c0*/  LOP3.LUT R16, R6, 0x7, RZ, 0xc0, !PT ;  /* 0x0000000706107812 */ /* 0x000fe200078ec0ff */
[----:B------:R-:W0:Y:S01]  /*00d0*/  LDCU.64 UR8, c[0x0][0x358] ;  /* 0x00006b00ff0877ac */ /* 0x000e220008000a00 */
[----:B------:R-:W-:Y:S02]  /*00e0*/  IMAD.MOV.U32 R3, RZ, RZ, RZ ;  /* 0x000000ffff037224 */ /* 0x000fe400078e00ff */
[----:B------:R-:W-:Y:S01]  /*00f0*/  ISETP.NE.AND P0, PT, R16, RZ, PT ;  /* 0x000000ff1000720c */ /* 0x000fe20003f05270 */
[----:B------:R-:W-:-:S06]  /*0100*/  IMAD R2, R0, 0x3, RZ ;  /* 0x0000000300027824 */ /* 0x000fcc00078e02ff */
[----:B------:R-:W-:Y:S06]  /*0110*/  @!P1 BRA `(.L_x_0) ;  /* 0x0000000400349947 */ /* 0x000fec0003800000 */
[----:B------:R-:W1:Y:S01]  /*0120*/  LDCU.64 UR6, c[0x0][0x388] ;  /* 0x00007100ff0677ac */ /* 0x000e620008000a00 */
[----:B------:R-:W-:Y:S01]  /*0130*/  LOP3.LUT R3, R6, 0x7ffffff8, RZ, 0xc0, !PT ;  /* 0x7ffffff806037812 */ /* 0x000fe200078ec0ff */
[----:B------:R-:W-:Y:S01]  /*0140*/  IMAD.MOV.U32 R10, RZ, RZ, R0 ;  /* 0x000000ffff0a7224 */ /* 0x000fe200078e0000 */
[----:B------:R-:W2:Y:S01]  /*0150*/  LDCU.64 UR4, c[0x0][0x390] ;  /* 0x00007200ff0477ac */ /* 0x000ea20008000a00 */
[----:B------:R-:W-:Y:S02]  /*0160*/  IMAD.MOV.U32 R7, RZ, RZ, R2 ;  /* 0x000000ffff077224 */ /* 0x000fe400078e0002 */
[----:B------:R-:W-:Y:S01]  /*0170*/  IMAD.MOV R11, RZ, RZ, -R3 ;  /* 0x000000ffff0b7224 */ /* 0x000fe200078e0a03 */
[----:B-1----:R-:W-:Y:S02]  /*0180*/  UIADD3 UR6, UP0, UPT, UR6, 0x14, URZ ;  /* 0x0000001406067890 */ /* 0x002fe4000ff1e0ff */
[----:B--2---:R-:W-:Y:S02]  /*0190*/  UIADD3 UR4, UP1, UPT, UR4, 0x10, URZ ;  /* 0x0000001004047890 */ /* 0x004fe4000ff3e0ff */
[----:B------:R-:W-:-:S02]  /*01a0*/  UIADD3.X UR7, UPT, UPT, URZ, UR7, URZ, UP0, !UPT ;  /* 0x00000007ff077290 */ /* 0x000fc400087fe4ff */
[----:B------:R-:W-:-:S12]  /*01b0*/  UIADD3.X UR5, UPT, UPT, URZ, UR5, URZ, UP1, !UPT ;  /* 0x00000005ff057290 */ /* 0x000fd80008ffe4ff */
.L_x_1:
[----:B------:R-:W-:Y:S02]  /*01c0*/  IMAD.U32 R4, RZ, RZ, UR6 ;  /* 0x00000006ff047e24 */ /* 0x000fe4000f8e00ff */
[----:B------:R-:W-:Y:S02]  /*01d0*/  IMAD.U32 R5, RZ, RZ, UR7 ;  /* 0x00000007ff057e24 */ /* 0x000fe4000f8e00ff */
[----:B------:R-:W-:-:S05]  /*01e0*/  IMAD.WIDE R4, R7, 0x4, R4 ;  /* 0x0000000407047825 */ /* 0x000fca00078e0204 */
[----:B0-2---:R-:W2:Y:S04]  /*01f0*/  LDG.E R8, desc[UR8][R4.64+-0x14] ;  /* 0xffffec0804087981 */ /* 0x005ea8000c1e1900 */
[----:B------:R-:W2:Y:S04]  /*0200*/  LDG.E R9, desc[UR8][R4.64+-0x10] ;  /* 0xfffff00804097981 */ /* 0x000ea8000c1e1900 */
[----:B------:R-:W2:Y:S02]  /*0210*/  LDG.E R12, desc[UR8][R4.64+-0xc] ;  /* 0xfffff408040c7981 */ /* 0x000ea4000c1e1900 */
[----:B--2---:R-:W-:Y:S01]  /*0220*/  IADD3 R12, PT, PT, R12, R9, R8 ;  /* 0x000000090c0c7210 */ /* 0x004fe20007ffe008 */
[----:B------:R-:W-:-:S02]  /*0230*/  IMAD.U32 R8, RZ, RZ, UR4 ;  /* 0x00000004ff087e24 */ /* 0x000fc4000f8e00ff */
[----:B------:R-:W-:Y:S02]  /*0240*/  IMAD.U32 R9, RZ, RZ, UR5 ;  /* 0x00000005ff097e24 */ /* 0x000fe4000f8e00ff */
[----:B------:R-:W-:-:S04]  /*0250*/  IMAD.HI R12, R12, 0x55555556, RZ ;  /* 0x555555560c0c7827 */ /* 0x000fc800078e02ff */
[----:B------:R-:W-:Y:S01]  /*0260*/  IMAD.WIDE R8, R10, 0x4, R8 ;  /* 0x000000040a087825 */ /* 0x000fe200078e0208 */
[----:B------:R-:W-:-:S05]  /*0270*/  LEA.HI R13, R12, R12, RZ, 0x1 ;  /* 0x0000000c0c0d7211 */ /* 0x000fca00078f08ff */
[----:B------:R0:W-:Y:S04]  /*0280*/  STG.E desc[UR8][R8.64+-0x10], R13 ;  /* 0xfffff00d08007986 */ /* 0x0001e8000c101908 */
[----:B------:R-:W2:Y:S04]  /*0290*/  LDG.E R12, desc[UR8][R4.64+-0x10] ;  /* 0xfffff008040c7981 */ /* 0x000ea8000c1e1900 */
[----:B------:R-:W2:Y:S04]  /*02a0*/  LDG.E R15, desc[UR8][R4.64+-0xc] ;  /* 0xfffff408040f7981 */ /* 0x000ea8000c1e1900 */
[----:B------:R-:W2:Y:S02]  /*02b0*/  LDG.E R14, desc[UR8][R4.64+-0x8] ;  /* 0xfffff808040e7981 */ /* 0x000ea4000c1e1900 */
[----:B--2---:R-:W-:-:S05]  /*02c0*/  IADD3 R12, PT, PT, R14, R15, R12 ;  /* 0x0000000f0e0c7210 */ /* 0x004fca0007ffe00c */
[----:B------:R-:W-:-:S05]  /*02d0*/  IMAD.HI R12, R12, 0x55555556, RZ ;  /* 0x555555560c0c7827 */ /* 0x000fca00078e02ff */
[----:B------:R-:W-:-:S05]  /*02e0*/  LEA.HI R15, R12, R12, RZ, 0x1 ;  /* 0x0000000c0c0f7211 */ /* 0x000fca00078f08ff */
[----:B------:R1:W-:Y:S04]  /*02f0*/  STG.E desc[UR8][R8.64+-0xc], R15 ;  /* 0xfffff40f08007986 */ /* 0x0003e8000c101908 */
[----:B------:R-:W2:Y:S04]  /*0300*/  LDG.E R12, desc[UR8][R4.64+-0xc] ;  /* 0xfffff408040c7981 */ /* 0x000ea8000c1e1900 */
[----:B------:R-:W2:Y:S04]  /*0310*/  LDG.E R17, desc[UR8][R4.64+-0x8] ;  /* 0xfffff80804117981 */ /* 0x000ea8000c1e1900 */
[----:B------:R-:W2:Y:S02]  /*0320*/  LDG.E R14, desc[UR8][R4.64+-0x4] ;  /* 0xfffffc08040e7981 */ /* 0x000ea4000c1e1900 */
[----:B--2---:R-:W-:-:S05]  /*0330*/  IADD3 R12, PT, PT, R14, R17, R12 ;  /* 0x000000110e0c7210 */ /* 0x004fca0007ffe00c */
[----:B------:R-:W-:-:S05]  /*0340*/  IMAD.HI R12, R12, 0x55555556, RZ ;  /* 0x555555560c0c7827 */ /* 0x000fca00078e02ff */
[----:B0-----:R-:W-:-:S05]  /*0350*/  LEA.HI R13, R12, R12, RZ, 0x1 ;  /* 0x0000000c0c0d7211 */ /* 0x001fca00078f08ff */
[----:B------:R0:W-:Y:S04]  /*0360*/  STG.E desc[UR8][R8.64+-0x8], R13 ;  /* 0xfffff80d08007986 */ /* 0x0001e8000c101908 */
[----:B------:R-:W2:Y:S04]  /*0370*/  LDG.E R12, desc[UR8][R4.64+-0x8] ;  /* 0xfffff808040c7981 */ /* 0x000ea8000c1e1900 */
[----:B------:R-:W2:Y:S04]  /*0380*/  LDG.E R17, desc[UR8][R4.64+-0x4] ;  /* 0xfffffc0804117981 */ /* 0x000ea8000c1e1900 */
[----:B------:R-:W2:Y:S02]  /*0390*/  LDG.E R14, desc[UR8][R4.64] ;  /* 0x00000008040e7981 */ /* 0x000ea4000c1e1900 */
[----:B--2---:R-:W-:-:S05]  /*03a0*/  IADD3 R12, PT, PT, R14, R17, R12 ;  /* 0x000000110e0c7210 */ /* 0x004fca0007ffe00c */
[----:B------:R-:W-:-:S05]  /*03b0*/  IMAD.HI R12, R12, 0x55555556, RZ ;  /* 0x555555560c0c7827 */ /* 0x000fca00078e02ff */
[----:B-1----:R-:W-:-:S05]  /*03c0*/  LEA.HI R15, R12, R12, RZ, 0x1 ;  /* 0x0000000c0c0f7211 */ /* 0x002fca00078f08ff */
        /* <DEDUP_REMOVED lines=22> */
[----:B------:R-:W3:Y:S04]  /*0530*/  LDG.E R12, desc[UR8][R4.64+0x8] ;  /* 0x00000808040c7981 */ /* 0x000ee8000c1e1900 */
[----:B------:R-:W3:Y:S04]  /*0540*/  LDG.E R17, desc[UR8][R4.64+0xc] ;  /* 0x00000c0804117981 */ /* 0x000ee8000c1e1900 */
[----:B------:R-:W3:Y:S01]  /*0550*/  LDG.E R14, desc[UR8][R4.64+0x10] ;  /* 0x00001008040e7981 */ /* 0x000ee2000c1e1900 */
[----:B------:R-:W-:Y:S01]  /*0560*/  VIADD R11, R11, 0x8 ;  /* 0x000000080b0b7836 */ /* 0x000fe20000000000 */
[----:B------:R-:W-:Y:S01]  /*0570*/  IADD3 R7, PT, PT, R7, 0x8, RZ ;  /* 0x0000000807077810 */ /* 0x000fe20007ffe0ff */
[----:B------:R-:W-:-:S03]  /*0580*/  VIADD R10, R10, 0x8 ;  /* 0x000000080a0a7836 */ /* 0x000fc60000000000 */
[----:B------:R-:W-:Y:S02]  /*0590*/  ISETP.NE.AND P1, PT, R11, RZ, PT ;  /* 0x000000ff0b00720c */ /* 0x000fe40003f25270 */
[----:B---3--:R-:W-:-:S05]  /*05a0*/  IADD3 R12, PT, PT, R14, R17, R12 ;  /* 0x000000110e0c7210 */ /* 0x008fca0007ffe00c */
[----:B------:R-:W-:-:S05]  /*05b0*/  IMAD.HI R12, R12, 0x55555556, RZ ;  /* 0x555555560c0c7827 */ /* 0x000fca00078e02ff */
[----:B-1----:R-:W-:-:S05]  /*05c0*/  LEA.HI R15, R12, R12, RZ, 0x1 ;  /* 0x0000000c0c0f7211 */ /* 0x002fca00078f08ff */
[----:B------:R2:W-:Y:S01]  /*05d0*/  STG.E desc[UR8][R8.64+0xc], R15 ;  /* 0x00000c0f08007986 */ /* 0x0005e2000c101908 */
[----:B------:R-:W-:Y:S05]  /*05e0*/  @P1 BRA `(.L_x_1) ;  /* 0xfffffff800f41947 */ /* 0x000fea000383ffff */
.L_x_0:
[----:B0-----:R-:W-:Y:S05]  /*05f0*/  @!P0 EXIT ;  /* 0x000000000000894d */ /* 0x001fea0003800000 */
[----:B------:R-:W-:Y:S02]  /*0600*/  ISETP.GE.U32.AND P0, PT, R16, 0x4, PT ;  /* 0x000000041000780c */ /* 0x000fe40003f06070 */
[----:B--2---:R-:W-:-:S04]  /*0610*/  LOP3.LUT R13, R6, 0x3, RZ, 0xc0, !PT ;  /* 0x00000003060d7812 */ /* 0x004fc800078ec0ff */
[----:B------:R-:W-:-:S07]  /*0620*/  ISETP.NE.AND P1, PT, R13, RZ, PT ;  /* 0x000000ff0d00720c */ /* 0x000fce0003f25270 */
[----:B------:R-:W-:Y:S06]  /*0630*/  @!P0 BRA `(.L_x_2) ;  /* 0x00000000008c8947 */ /* 0x000fec0003800000 */
[----:B------:R-:W0:Y:S01]  /*0640*/  LDC.64 R4, c[0x0][0x388] ;  /* 0x0000e200ff047b82 */ /* 0x000e220000000a00 */
[----:B------:R-:W-:-:S07]  /*0650*/  IMAD.IADD R7, R2, 0x1, R3 ;  /* 0x0000000102077824 */ /* 0x000fce00078e0203 */
[----:B------:R-:W1:Y:S01]  /*0660*/  LDC.64 R8, c[0x0][0x390] ;  /* 0x0000e400ff087b82 */ /* 0x000e620000000a00 */
[----:B0-----:R-:W-:-:S05]  /*0670*/  IMAD.WIDE R4, R7, 0x4, R4 ;  /* 0x0000000407047825 */ /* 0x001fca00078e0204 */
[----:B------:R-:W2:Y:S04]  /*0680*/  LDG.E R7, desc[UR8][R4.64] ;  /* 0x0000000804077981 */ /* 0x000ea8000c1e1900 */
[----:B------:R-:W2:Y:S04]  /*0690*/  LDG.E R10, desc[UR8][R4.64+0x4] ;  /* 0x00000408040a7981 */ /* 0x000ea8000c1e1900 */
[----:B------:R-:W2:Y:S02]  /*06a0*/  LDG.E R11, desc[UR8][R4.64+0x8] ;  /* 0x00000808040b7981 */ /* 0x000ea4000c1e1900 */
[----:B--2---:R-:W-:Y:S01]  /*06b0*/  IADD3 R7, PT, PT, R11, R10, R7 ;  /* 0x0000000a0b077210 */ /* 0x004fe20007ffe007 */
[----:B------:R-:W-:-:S04]  /*06c0*/  IMAD.IADD R11, R0, 0x1, R3 ;  /* 0x00000001000b7824 */ /* 0x000fc800078e0203 */
[----:B------:R-:W-:-:S04]  /*06d0*/  IMAD.HI R7, R7, 0x55555556, RZ ;  /* 0x5555555607077827 */ /* 0x000fc800078e02ff */
[----:B-1----:R-:W-:Y:S01]  /*06e0*/  IMAD.WIDE R8, R11, 0x4, R8 ;  /* 0x000000040b087825 */ /* 0x002fe200078e0208 */
        /* <DEDUP_REMOVED lines=18> */
[----:B------:R-:W2:Y:S01]  /*0810*/  LDG.E R12, desc[UR8][R4.64+0x14] ;  /* 0x00001408040c7981 */ /* 0x000ea2000c1e1900 */
[----:B------:R-:W-:Y:S01]  /*0820*/  VIADD R3, R3, 0x4 ;  /* 0x0000000403037836 */ /* 0x000fe20000000000 */
[----:B--2---:R-:W-:-:S05]  /*0830*/  IADD3 R10, PT, PT, R12, R15, R10 ;  /* 0x0000000f0c0a7210 */ /* 0x004fca0007ffe00a */
[----:B------:R-:W-:-:S05]  /*0840*/  IMAD.HI R10, R10, 0x55555556, RZ ;  /* 0x555555560a0a7827 */ /* 0x000fca00078e02ff */
[----:B-1----:R-:W-:-:S05]  /*0850*/  LEA.HI R11, R10, R10, RZ, 0x1 ;  /* 0x0000000a0a0b7211 */ /* 0x002fca00078f08ff */
[----:B------:R0:W-:Y:S02]  /*0860*/  STG.E desc[UR8][R8.64+0xc], R11 ;  /* 0x00000c0b08007986 */ /* 0x0001e4000c101908 */
.L_x_2:
[----:B------:R-:W-:Y:S05]  /*0870*/  @!P1 EXIT ;  /* 0x000000000000994d */ /* 0x000fea0003800000 */
[----:B------:R-:W-:Y:S02]  /*0880*/  ISETP.NE.AND P0, PT, R13, 0x1, PT ;  /* 0x000000010d00780c */ /* 0x000fe40003f05270 */
[----:B------:R-:W-:-:S04]  /*0890*/  LOP3.LUT R6, R6, 0x1, RZ, 0xc0, !PT ;  /* 0x0000000106067812 */ /* 0x000fc800078ec0ff */
[----:B------:R-:W-:-:S07]  /*08a0*/  ISETP.NE.U32.AND P1, PT, R6, 0x1, PT ;  /* 0x000000010600780c */ /* 0x000fce0003f25070 */
[----:B------:R-:W-:Y:S06]  /*08b0*/  @!P0 BRA `(.L_x_3) ;  /* 0x0000000000548947 */ /* 0x000fec0003800000 */
[----:B------:R-:W1:Y:S01]  /*08c0*/  LDC.64 R4, c[0x0][0x388] ;  /* 0x0000e200ff047b82 */ /* 0x000e620000000a00 */
[----:B0-----:R-:W-:-:S04]  /*08d0*/  IMAD.IADD R7, R2, 0x1, R3 ;  /* 0x0000000102077824 */ /* 0x001fc800078e0203 */
[----:B-1----:R-:W-:-:S03]  /*08e0*/  IMAD.WIDE R4, R7, 0x4, R4 ;  /* 0x0000000407047825 */ /* 0x002fc600078e0204 */
[----:B------:R-:W0:Y:S02]  /*08f0*/  LDC.64 R6, c[0x0][0x390] ;  /* 0x0000e400ff067b82 */ /* 0x000e240000000a00 */
[----:B------:R-:W2:Y:S04]  /*0900*/  LDG.E R8, desc[UR8][R4.64] ;  /* 0x0000000804087981 */ /* 0x000ea8000c1e1900 */
[----:B------:R-:W2:Y:S04]  /*0910*/  LDG.E R9, desc[UR8][R4.64+0x4] ;  /* 0x0000040804097981 */ /* 0x000ea8000c1e1900 */
[----:B------:R-:W2:Y:S02]  /*0920*/  LDG.E R10, desc[UR8][R4.64+0x8] ;  /* 0x00000808040a7981 */ /* 0x000ea4000c1e1900 */
[----:B--2---:R-:W-:-:S02]  /*0930*/  IADD3 R8, PT, PT, R10, R9, R8 ;  /* 0x000000090a087210 */ /* 0x004fc40007ffe008 */
[----:B------:R-:W-:-:S03]  /*0940*/  IADD3 R9, PT, PT, R0, R3, RZ ;  /* 0x0000000300097210 */ /* 0x000fc60007ffe0ff */
[----:B------:R-:W-:-:S04]  /*0950*/  IMAD.HI R8, R8, 0x55555556, RZ ;  /* 0x5555555608087827 */ /* 0x000fc800078e02ff */
[----:B0-----:R-:W-:Y:S01]  /*0960*/  IMAD.WIDE R6, R9, 0x4, R6 ;  /* 0x0000000409067825 */ /* 0x001fe200078e0206 */
[----:B------:R-:W-:-:S05]  /*0970*/  LEA.HI R9, R8, R8, RZ, 0x1 ;  /* 0x0000000808097211 */ /* 0x000fca00078f08ff */
[----:B------:R1:W-:Y:S04]  /*0980*/  STG.E desc[UR8][R6.64], R9 ;  /* 0x0000000906007986 */ /* 0x0003e8000c101908 */
[----:B------:R-:W2:Y:S04]  /*0990*/  LDG.E R8, desc[UR8][R4.64+0x4] ;  /* 0x0000040804087981 */ /* 0x000ea8000c1e1900 */
[----:B------:R-:W2:Y:S04]  /*09a0*/  LDG.E R11, desc[UR8][R4.64+0x8] ;  /* 0x00000808040b7981 */ /* 0x000ea8000c1e1900 */
[----:B------:R-:W2:Y:S01]  /*09b0*/  LDG.E R10, desc[UR8][R4.64+0xc] ;  /* 0x00000c08040a7981 */ /* 0x000ea2000c1e1900 */
[----:B------:R-:W-:Y:S01]  /*09c0*/  VIADD R3, R3, 0x2 ;  /* 0x0000000203037836 */ /* 0x000fe20000000000 */
[----:B--2---:R-:W-:-:S05]  /*09d0*/  IADD3 R8, PT, PT, R10, R11, R8 ;  /* 0x0000000b0a087210 */ /* 0x004fca0007ffe008 */
[----:B------:R-:W-:-:S05]  /*09e0*/  IMAD.HI R8, R8, 0x55555556, RZ ;  /* 0x5555555608087827 */ /* 0x000fca00078e02ff */
[----:B------:R-:W-:-:S05]  /*09f0*/  LEA.HI R11, R8, R8, RZ, 0x1 ;  /* 0x00000008080b7211 */ /* 0x000fca00078f08ff */
[----:B------:R1:W-:Y:S02]  /*0a00*/  STG.E desc[UR8][R6.64+0x4], R11 ;  /* 0x0000040b06007986 */ /* 0x0003e4000c101908 */
.L_x_3:
[----:B------:R-:W-:Y:S05]  /*0a10*/  @P1 EXIT ;  /* 0x000000000000194d */ /* 0x000fea0003800000 */
[----:B------:R-:W2:Y:S01]  /*0a20*/  LDC.64 R4, c[0x0][0x388] ;  /* 0x0000e200ff047b82 */ /* 0x000ea20000000a00 */
[----:B01----:R-:W-:-:S04]  /*0a30*/  IMAD.IADD R7, R2, 0x1, R3 ;  /* 0x0000000102077824 */ /* 0x003fc800078e0203 */
[----:B--2---:R-:W-:-:S03]  /*0a40*/  IMAD.WIDE R4, R7, 0x4, R4 ;  /* 0x0000000407047825 */ /* 0x004fc600078e0204 */
[----:B------:R-:W0:Y:S02]  /*0a50*/  LDC.64 R6, c[0x0][0x390] ;  /* 0x0000e400ff067b82 */ /* 0x000e240000000a00 */
[----:B------:R-:W2:Y:S04]  /*0a60*/  LDG.E R2, desc[UR8][R4.64] ;  /* 0x0000000804027981 */ /* 0x000ea8000c1e1900 */
[----:B------:R-:W2:Y:S04]  /*0a70*/  LDG.E R9, desc[UR8][R4.64+0x4] ;  /* 0x0000040804097981 */ /* 0x000ea8000c1e1900 */
[----:B------:R-:W2:Y:S01]  /*0a80*/  LDG.E R8, desc[UR8][R4.64+0x8] ;  /* 0x0000080804087981 */ /* 0x000ea2000c1e1900 */
[----:B------:R-:W-:Y:S01]  /*0a90*/  IMAD.IADD R3, R0, 0x1, R3 ;  /* 0x0000000100037824 */ /* 0x000fe200078e0203 */
[----:B--2---:R-:W-:-:S05]  /*0aa0*/  IADD3 R2, PT, PT, R8, R9, R2 ;  /* 0x0000000908027210 */ /* 0x004fca0007ffe002 */
[----:B------:R-:W-:-:S04]  /*0ab0*/  IMAD.HI R0, R2, 0x55555556, RZ ;  /* 0x5555555602007827 */ /* 0x000fc800078e02ff */
[----:B0-----:R-:W-:Y:S01]  /*0ac0*/  IMAD.WIDE R2, R3, 0x4, R6 ;  /* 0x0000000403027825 */ /* 0x001fe200078e0206 */
[----:B------:R-:W-:-:S05]  /*0ad0*/  LEA.HI R7, R0, R0, RZ, 0x1 ;  /* 0x0000000000077211 */ /* 0x000fca00078f08ff */
[----:B------:R-:W-:Y:S01]  /*0ae0*/  STG.E desc[UR8][R2.64], R7 ;  /* 0x0000000702007986 */ /* 0x000fe2000c101908 */
[----:B------:R-:W-:Y:S05]  /*0af0*/  EXIT ;  /* 0x000000000000794d */ /* 0x000fea0003800000 */
.L_x_4:
[----:B------:R-:W-:-:S00]  /*0b00*/  BRA `(.L_x_4) ;  /* 0xfffffffc00fc7947 */ /* 0x000fc0000383ffff */
[----:B------:R-:W-:-:S00]  /*0b10*/  NOP ;  /* 0x0000000000007918 */ /* 0x000fc00000000000 */
        /* <DEDUP_REMOVED lines=14> */
.L_x_5:


//--------------------- .nv.shared.reserved.0     --------------------------
	.section	.nv.shared.reserved.0,"aw",@nobits
	.weak		__nv_reservedSMEM_offset_0_alias
	.size		__nv_reservedSMEM_offset_0_alias, 0, 64
	.other		__nv_reservedSMEM_offset_0_alias,@"STO_CUDA_RESERVED_SHARED STV_DEFAULT"
__nv_reservedSMEM_offset_0_alias:
	.zero		0
	.zero		64


//--------------------- .nv.constant0._Z9device_aviPiS_i --------------------------
	.section	.nv.constant0._Z9device_aviPiS_i,"a",@progbits
	.sectionflags	@""
	.align	4
.nv.constant0._Z9device_aviPiS_i:
	.zero		924


//--------------------- SYMBOLS --------------------------

	.type		.nv.reservedSmem.offset0,@object
	.size		.nv.reservedSmem.offset0,0x4
